	.headerflags	@"EF_CUDA_TEXMODE_UNIFIED EF_CUDA_64BIT_ADDRESS EF_CUDA_ACCELERATORS EF_CUDA_SM90 EF_CUDA_VIRTUAL_SM(EF_CUDA_SM90)"
	.elftype	@"ET_EXEC"


//--------------------- .nv.info                  --------------------------
	.section	.nv.info,"",@"SHT_CUDA_INFO"
	.align	4


	//----- nvinfo : EIATTR_REGCOUNT
	.align		4
        /*0000*/ 	.byte	0x04, 0x2f
        /*0002*/ 	.short	(.L_3 - .L_2)
	.align		4
.L_2:
        /*0004*/ 	.word	index@(triton_poi_fused__native_batch_norm_legit_no_training_add_convolution_relu_9)
        /*0008*/ 	.word	0x00000040


	//----- nvinfo : EIATTR_MIN_STACK_SIZE
	.align		4
.L_3:
        /*000c*/ 	.byte	0x04, 0x12
        /*000e*/ 	.short	(.L_5 - .L_4)
	.align		4
.L_4:
        /*0010*/ 	.word	index@(triton_poi_fused__native_batch_norm_legit_no_training_add_convolution_relu_9)
        /*0014*/ 	.word	0x00000000


	//----- nvinfo : EIATTR_FRAME_SIZE
	.align		4
.L_5:
        /*0018*/ 	.byte	0x04, 0x11
        /*001a*/ 	.short	(.L_7 - .L_6)
	.align		4
.L_6:
        /*001c*/ 	.word	index@(triton_poi_fused__native_batch_norm_legit_no_training_add_convolution_relu_9)
        /*0020*/ 	.word	0x00000000


	//----- nvinfo : EIATTR_MIN_STACK_SIZE
	.align		4
.L_7:
        /*0024*/ 	.byte	0x04, 0x12
        /*0026*/ 	.short	(.L_9 - .L_8)
	.align		4
.L_8:
        /*0028*/ 	.word	index@(triton_poi_fused__native_batch_norm_legit_no_training_add_convolution_relu_9)
        /*002c*/ 	.word	0x00000000
.L_9:


//--------------------- .nv.info.triton_poi_fused__native_batch_norm_legit_no_training_add_convolution_relu_9 --------------------------
	.section	.nv.info.triton_poi_fused__native_batch_norm_legit_no_training_add_convolution_relu_9,"",@"SHT_CUDA_INFO"
	.sectionflags	@""
	.align	4


	//----- nvinfo : EIATTR_CUDA_API_VERSION
	.align		4
        /*0000*/ 	.byte	0x04, 0x37
        /*0002*/ 	.short	(.L_11 - .L_10)
.L_10:
        /*0004*/ 	.word	0x0000007c


	//----- nvinfo : EIATTR_KPARAM_INFO
	.align		4
.L_11:
        /*0008*/ 	.byte	0x04, 0x17
        /*000a*/ 	.short	(.L_13 - .L_12)
.L_12:
        /*000c*/ 	.word	0x00000000
        /*0010*/ 	.short	0x0009
        /*0012*/ 	.short	0x0044
        /*0014*/ 	.byte	0x00, 0xf0, 0x11, 0x00


	//----- nvinfo : EIATTR_KPARAM_INFO
	.align		4
.L_13:
        /*0018*/ 	.byte	0x04, 0x17
        /*001a*/ 	.short	(.L_15 - .L_14)
.L_14:
        /*001c*/ 	.word	0x00000000
        /*0020*/ 	.short	0x0008
        /*0022*/ 	.short	0x0040
        /*0024*/ 	.byte	0x00, 0xf0, 0x11, 0x00


	//----- nvinfo : EIATTR_KPARAM_INFO
	.align		4
.L_15:
        /*0028*/ 	.byte	0x04, 0x17
        /*002a*/ 	.short	(.L_17 - .L_16)
.L_16:
        /*002c*/ 	.word	0x00000000
        /*0030*/ 	.short	0x0007
        /*0032*/ 	.short	0x0038
        /*0034*/ 	.byte	0x00, 0xf4, 0x21, 0x00


	//----- nvinfo : EIATTR_KPARAM_INFO
	.align		4
.L_17:
        /*0038*/ 	.byte	0x04, 0x17
        /*003a*/ 	.short	(.L_19 - .L_18)
.L_18:
        /*003c*/ 	.word	0x00000000
        /*0040*/ 	.short	0x0006
        /*0042*/ 	.short	0x0030
        /*0044*/ 	.byte	0x00, 0xf4, 0x21, 0x00


	//----- nvinfo : EIATTR_KPARAM_INFO
	.align		4
.L_19:
        /*0048*/ 	.byte	0x04, 0x17
        /*004a*/ 	.short	(.L_21 - .L_20)
.L_20:
        /*004c*/ 	.word	0x00000000
        /*0050*/ 	.short	0x0005
        /*0052*/ 	.short	0x0028
        /*0054*/ 	.byte	0x00, 0xf4, 0x21, 0x00


	//----- nvinfo : EIATTR_KPARAM_INFO
	.align		4
.L_21:
        /*0058*/ 	.byte	0x04, 0x17
        /*005a*/ 	.short	(.L_23 - .L_22)
.L_22:
        /*005c*/ 	.word	0x00000000
        /*0060*/ 	.short	0x0004
        /*0062*/ 	.short	0x0020
        /*0064*/ 	.byte	0x00, 0xf4, 0x21, 0x00


	//----- nvinfo : EIATTR_KPARAM_INFO
	.align		4
.L_23:
        /*0068*/ 	.byte	0x04, 0x17
        /*006a*/ 	.short	(.L_25 - .L_24)
.L_24:
        /*006c*/ 	.word	0x00000000
        /*0070*/ 	.short	0x0003
        /*0072*/ 	.short	0x0018
        /*0074*/ 	.byte	0x00, 0xf4, 0x21, 0x00


	//----- nvinfo : EIATTR_KPARAM_INFO
	.align		4
.L_25:
        /*0078*/ 	.byte	0x04, 0x17
        /*007a*/ 	.short	(.L_27 - .L_26)
.L_26:
        /*007c*/ 	.word	0x00000000
        /*0080*/ 	.short	0x0002
        /*0082*/ 	.short	0x0010
        /*0084*/ 	.byte	0x00, 0xf4, 0x21, 0x00


	//----- nvinfo : EIATTR_KPARAM_INFO
	.align		4
.L_27:
        /*0088*/ 	.byte	0x04, 0x17
        /*008a*/ 	.short	(.L_29 - .L_28)
.L_28:
        /*008c*/ 	.word	0x00000000
        /*0090*/ 	.short	0x0001
        /*0092*/ 	.short	0x0008
        /*0094*/ 	.byte	0x00, 0xf4, 0x21, 0x00


	//----- nvinfo : EIATTR_KPARAM_INFO
	.align		4
.L_29:
        /*0098*/ 	.byte	0x04, 0x17
        /*009a*/ 	.short	(.L_31 - .L_30)
.L_30:
        /*009c*/ 	.word	0x00000000
        /*00a0*/ 	.short	0x0000
        /*00a2*/ 	.short	0x0000
        /*00a4*/ 	.byte	0x00, 0xf4, 0x21, 0x00


	//----- nvinfo : EIATTR_SPARSE_MMA_MASK
	.align		4
.L_31:
        /*00a8*/ 	.byte	0x03, 0x50
        /*00aa*/ 	.short	0x0000


	//----- nvinfo : EIATTR_MAXREG_COUNT
	.align		4
        /*00ac*/ 	.byte	0x03, 0x1b
        /*00ae*/ 	.short	0x00ff


	//----- nvinfo : EIATTR_EXIT_INSTR_OFFSETS
	.align		4
        /*00b0*/ 	.byte	0x04, 0x1c
        /*00b2*/ 	.short	(.L_33 - .L_32)


	//   ....[0]....
.L_32:
        /*00b4*/ 	.word	0x00001470


	//   ....[1]....
        /*00b8*/ 	.word	0x000014c0


	//----- nvinfo : EIATTR_REQNTID
	.align		4
.L_33:
        /*00bc*/ 	.byte	0x04, 0x10
        /*00be*/ 	.short	(.L_35 - .L_34)
.L_34:
        /*00c0*/ 	.word	0x00000100
        /*00c4*/ 	.word	0x00000001
        /*00c8*/ 	.word	0x00000001


	//----- nvinfo : EIATTR_CBANK_PARAM_SIZE
	.align		4
.L_35:
        /*00cc*/ 	.byte	0x03, 0x19
        /*00ce*/ 	.short	0x0048


	//----- nvinfo : EIATTR_PARAM_CBANK
	.align		4
        /*00d0*/ 	.byte	0x04, 0x0a
        /*00d2*/ 	.short	(.L_37 - .L_36)
	.align		4
.L_36:
        /*00d4*/ 	.word	index@(.nv.constant0.triton_poi_fused__native_batch_norm_legit_no_training_add_convolution_relu_9)
        /*00d8*/ 	.short	0x0210
        /*00da*/ 	.short	0x0048


	//----- nvinfo : EIATTR_SW_WAR
	.align		4
.L_37:
        /*00dc*/ 	.byte	0x04, 0x36
        /*00de*/ 	.short	(.L_39 - .L_38)
.L_38:
        /*00e0*/ 	.word	0x00000008
.L_39:


//--------------------- .nv.callgraph             --------------------------
	.section	.nv.callgraph,"",@"SHT_CUDA_CALLGRAPH"
	.align	4
	.sectionentsize	8
	.align		4
        /*0000*/ 	.word	0x00000000
	.align		4
        /*0004*/ 	.word	0xffffffff
	.align		4
        /*0008*/ 	.word	0x00000000
	.align		4
        /*000c*/ 	.word	0xfffffffe
	.align		4
        /*0010*/ 	.word	0x00000000
	.align		4
        /*0014*/ 	.word	0xfffffffd
	.align		4
        /*0018*/ 	.word	0x00000000
	.align		4
        /*001c*/ 	.word	0xfffffffc


//--------------------- .nv.constant4             --------------------------
	.section	.nv.constant4,"a",@progbits
	.align	8
	.align		8
.nv.constant4:
        /*0000*/ 	.dword	_$_str
	.align		8
        /*0008*/ 	.dword	_$_str_$_2


//--------------------- .text.triton_poi_fused__native_batch_norm_legit_no_training_add_convolution_relu_9 --------------------------
	.section	.text.triton_poi_fused__native_batch_norm_legit_no_training_add_convolution_relu_9,"ax",@progbits
	.sectionflags	@"SHF_BARRIERS=1"
	.align	128
        .global         triton_poi_fused__native_batch_norm_legit_no_training_add_convolution_relu_9
        .type           triton_poi_fused__native_batch_norm_legit_no_training_add_convolution_relu_9,@function
        .size           triton_poi_fused__native_batch_norm_legit_no_training_add_convolution_relu_9,(.L_x_1 - triton_poi_fused__native_batch_norm_legit_no_training_add_convolution_relu_9)
        .other          triton_poi_fused__native_batch_norm_legit_no_training_add_convolution_relu_9,@"STO_CUDA_ENTRY STV_DEFAULT"
triton_poi_fused__native_batch_norm_legit_no_training_add_convolution_relu_9:
.text.triton_poi_fused__native_batch_norm_legit_no_training_add_convolution_relu_9:
[----:B------:R-:W0:Y:S01]  /*0000*/  LDC R1, c[0x0][0x28] ;  /* 0x00000a00ff017b82 */ /* 0x000e220000000800 */
[----:B------:R-:W1:Y:S07]  /*0010*/  S2R R0, SR_TID.X ;  /* 0x0000000000007919 */ /* 0x000e6e0000002100 */
[----:B------:R-:W2:Y:S01]  /*0020*/  S2UR UR4, SR_CTAID.X ;  /* 0x00000000000479c3 */ /* 0x000ea20000002500 */
[----:B------:R-:W-:Y:S02]  /*0030*/  CS2R R44, SRZ ;  /* 0x00000000002c7805 */ /* 0x000fe4000001ff00 */
[----:B------:R-:W-:Y:S01]  /*0040*/  CS2R R46, SRZ ;  /* 0x00000000002e7805 */ /* 0x000fe2000001ff00 */
[----:B------:R-:W-:Y:S01]  /*0050*/  ULDC.64 UR8, c[0x0][0x208] ;  /* 0x0000820000087ab9 */ /* 0x000fe20000000a00 */
[----:B------:R-:W3:Y:S03]  /*0060*/  S2R R2, SR_CTAID.Y ;  /* 0x0000000000027919 */ /* 0x000ee60000002600 */
[----:B------:R-:W4:Y:S08]  /*0070*/  LDC.64 R6, c[0x0][0x230] ;  /* 0x00008c00ff067b82 */ /* 0x000f300000000a00 */
[----:B------:R-:W5:Y:S01]  /*0080*/  LDC.64 R12, c[0x0][0x218] ;  /* 0x00008600ff0c7b82 */ /* 0x000f620000000a00 */
[----:B--2---:R-:W-:-:S07]  /*0090*/  USHF.L.U32 UR4, UR4, 0x7, URZ ;  /* 0x0000000704047899 */ /* 0x004fce000800063f */
[----:B------:R-:W2:Y:S01]  /*00a0*/  LDC.64 R14, c[0x0][0x228] ;  /* 0x00008a00ff0e7b82 */ /* 0x000ea20000000a00 */
[----:B------:R-:W-:Y:S02]  /*00b0*/  MOV R9, UR4 ;  /* 0x0000000400097c02 */ /* 0x000fe40008000f00 */
[----:B-1----:R-:W-:-:S05]  /*00c0*/  SHF.L.U32 R4, R0, 0x2, RZ ;  /* 0x0000000200047819 */ /* 0x002fca00000006ff */
[----:B------:R-:W1:Y:S01]  /*00d0*/  LDC.64 R38, c[0x0][0x238] ;  /* 0x00008e00ff267b82 */ /* 0x000e620000000a00 */
[----:B------:R-:W-:-:S04]  /*00e0*/  LOP3.LUT R9, R9, 0x7c, R4, 0xf8, !PT ;  /* 0x0000007c09097812 */ /* 0x000fc800078ef804 */
[C---:B------:R-:W-:Y:S01]  /*00f0*/  ISETP.GE.AND P0, PT, R9.reuse, 0x60, PT ;  /* 0x000000600900780c */ /* 0x040fe20003f06270 */
[C---:B----4-:R-:W-:Y:S02]  /*0100*/  IMAD.WIDE R6, R9.reuse, 0x4, R6 ;  /* 0x0000000409067825 */ /* 0x050fe400078e0206 */
[----:B------:R-:W4:Y:S08]  /*0110*/  LDC.64 R36, c[0x0][0x240] ;  /* 0x00009000ff247b82 */ /* 0x000f300000000a00 */
[----:B------:R-:W4:Y:S02]  /*0120*/  LDC.64 R50, c[0x0][0x210] ;  /* 0x00008400ff327b82 */ /* 0x000f240000000a00 */
[----:B------:R3:W4:Y:S01]  /*0130*/  @!P0 LDG.E.EL.128 R44, desc[UR8][R6.64] ;  /* 0x00000008062c8981 */ /* 0x000722000c2e1d00 */
[----:B------:R-:W-:Y:S01]  /*0140*/  SHF.R.U32.HI R3, RZ, 0x5, R0 ;  /* 0x00000005ff037819 */ /* 0x000fe20000011600 */
[----:B-----5:R-:W-:Y:S01]  /*0150*/  IMAD.WIDE R12, R9, 0x4, R12 ;  /* 0x00000004090c7825 */ /* 0x020fe200078e020c */
[----:B------:R-:W-:-:S02]  /*0160*/  CS2R R28, SRZ ;  /* 0x00000000001c7805 */ /* 0x000fc4000001ff00 */
[----:B------:R-:W-:Y:S02]  /*0170*/  CS2R R30, SRZ ;  /* 0x00000000001e7805 */ /* 0x000fe4000001ff00 */
[----:B------:R-:W-:Y:S01]  /*0180*/  CS2R R10, SRZ ;  /* 0x00000000000a7805 */ /* 0x000fe2000001ff00 */
[----:B--2---:R-:W-:Y:S01]  /*0190*/  IMAD.WIDE R14, R9, 0x4, R14 ;  /* 0x00000004090e7825 */ /* 0x004fe200078e020e */
[----:B------:R-:W-:Y:S02]  /*01a0*/  CS2R R16, SRZ ;  /* 0x0000000000107805 */ /* 0x000fe4000001ff00 */
[----:B------:R-:W-:Y:S01]  /*01b0*/  CS2R R18, SRZ ;  /* 0x0000000000127805 */ /* 0x000fe2000001ff00 */
[----:B---3--:R-:W-:Y:S01]  /*01c0*/  IMAD.SHL.U32 R7, R2, 0x20, RZ ;  /* 0x0000002002077824 */ /* 0x008fe200078e00ff */
[----:B------:R-:W-:Y:S01]  /*01d0*/  SGXT.U32 R6, R3, 0x3 ;  /* 0x000000030306781a */ /* 0x000fe20000000000 */
[----:B-1----:R-:W-:Y:S01]  /*01e0*/  IMAD.WIDE R38, R9, 0x4, R38 ;  /* 0x0000000409267825 */ /* 0x002fe200078e0226 */
[----:B------:R1:W2:Y:S02]  /*01f0*/  @!P0 LDG.E.EL.128 R28, desc[UR8][R12.64] ;  /* 0x000000080c1c8981 */ /* 0x0002a4000c2e1d00 */
[----:B------:R-:W-:Y:S01]  /*0200*/  LOP3.LUT R48, R7, R6, RZ, 0xfc, !PT ;  /* 0x0000000607307212 */ /* 0x000fe200078efcff */
[----:B----4-:R-:W-:Y:S01]  /*0210*/  IMAD.WIDE R36, R9, 0x4, R36 ;  /* 0x0000000409247825 */ /* 0x010fe200078e0224 */
[----:B------:R-:W-:-:S02]  /*0220*/  LOP3.LUT R3, R7, 0x8, R6, 0xfe, !PT ;  /* 0x0000000807037812 */ /* 0x000fc400078efe06 */
[----:B------:R-:W-:Y:S02]  /*0230*/  CS2R R40, SRZ ;  /* 0x0000000000287805 */ /* 0x000fe4000001ff00 */
[----:B------:R-:W-:Y:S01]  /*0240*/  LOP3.LUT R5, R7, 0x10, R6, 0xfe, !PT ;  /* 0x0000001007057812 */ /* 0x000fe200078efe06 */
[--C-:B------:R-:W-:Y:S01]  /*0250*/  IMAD R48, R48, 0x60, R9.reuse ;  /* 0x0000006030307824 */ /* 0x100fe200078e0209 */
[----:B------:R-:W-:Y:S01]  /*0260*/  LOP3.LUT R6, R7, 0x18, R6, 0xfe, !PT ;  /* 0x0000001807067812 */ /* 0x000fe200078efe06 */
[--C-:B------:R-:W-:Y:S01]  /*0270*/  IMAD R3, R3, 0x60, R9.reuse ;  /* 0x0000006003037824 */ /* 0x100fe200078e0209 */
[----:B------:R-:W-:Y:S01]  /*0280*/  CS2R R42, SRZ ;  /* 0x00000000002a7805 */ /* 0x000fe2000001ff00 */
[--C-:B------:R-:W-:Y:S01]  /*0290*/  IMAD R5, R5, 0x60, R9.reuse ;  /* 0x0000006005057824 */ /* 0x100fe200078e0209 */
[----:B------:R-:W-:Y:S01]  /*02a0*/  CS2R R32, SRZ ;  /* 0x0000000000207805 */ /* 0x000fe2000001ff00 */
[----:B------:R-:W-:Y:S01]  /*02b0*/  IMAD R6, R6, 0x60, R9 ;  /* 0x0000006006067824 */ /* 0x000fe200078e0209 */
[----:B------:R-:W-:Y:S01]  /*02c0*/  CS2R R8, SRZ ;  /* 0x0000000000087805 */ /* 0x000fe2000001ff00 */
[--C-:B0-----:R-:W-:Y:S01]  /*02d0*/  IMAD.WIDE R56, R48, 0x4, R50.reuse ;  /* 0x0000000430387825 */ /* 0x101fe200078e0232 */
[----:B------:R-:W-:Y:S01]  /*02e0*/  CS2R R34, SRZ ;  /* 0x0000000000227805 */ /* 0x000fe2000001ff00 */
[----:B------:R0:W3:Y:S04]  /*02f0*/  @!P0 LDG.E.EL.128 R16, desc[UR8][R14.64] ;  /* 0x000000080e108981 */ /* 0x0000e8000c2e1d00 */
[----:B------:R-:W2:Y:S01]  /*0300*/  @!P0 LDG.E.EL.128 R8, desc[UR8][R56.64] ;  /* 0x0000000838088981 */ /* 0x000ea2000c2e1d00 */
[----:B------:R-:W-:Y:S01]  /*0310*/  IMAD.WIDE R54, R3, 0x4, R50 ;  /* 0x0000000403367825 */ /* 0x000fe200078e0232 */
[----:B------:R-:W-:-:S02]  /*0320*/  CS2R R24, SRZ ;  /* 0x0000000000187805 */ /* 0x000fc4000001ff00 */
[----:B------:R-:W-:Y:S01]  /*0330*/  CS2R R26, SRZ ;  /* 0x00000000001a7805 */ /* 0x000fe2000001ff00 */
[--C-:B------:R-:W-:Y:S01]  /*0340*/  IMAD.WIDE R52, R5, 0x4, R50.reuse ;  /* 0x0000000405347825 */ /* 0x100fe200078e0232 */
[----:B------:R-:W-:Y:S02]  /*0350*/  CS2R R20, SRZ ;  /* 0x0000000000147805 */ /* 0x000fe4000001ff00 */
[----:B------:R-:W-:Y:S02]  /*0360*/  CS2R R22, SRZ ;  /* 0x0000000000167805 */ /* 0x000fe4000001ff00 */
[----:B-1----:R-:W-:Y:S02]  /*0370*/  CS2R R12, SRZ ;  /* 0x00000000000c7805 */ /* 0x002fe4000001ff00 */
[----:B0-----:R-:W-:Y:S01]  /*0380*/  CS2R R14, SRZ ;  /* 0x00000000000e7805 */ /* 0x001fe2000001ff00 */
[----:B------:R-:W-:Y:S01]  /*0390*/  IMAD.WIDE R50, R6, 0x4, R50 ;  /* 0x0000000406327825 */ /* 0x000fe200078e0232 */
[----:B------:R-:W4:Y:S04]  /*03a0*/  @!P0 LDG.E.EL.128 R40, desc[UR8][R54.64] ;  /* 0x0000000836288981 */ /* 0x000f28000c2e1d00 */
[----:B------:R-:W5:Y:S04]  /*03b0*/  @!P0 LDG.E.EL.128 R32, desc[UR8][R52.64] ;  /* 0x0000000834208981 */ /* 0x000f68000c2e1d00 */
[----:B------:R-:W4:Y:S04]  /*03c0*/  @!P0 LDG.E.EL.128 R24, desc[UR8][R50.64] ;  /* 0x0000000832188981 */ /* 0x000f28000c2e1d00 */
[----:B------:R-:W4:Y:S04]  /*03d0*/  @!P0 LDG.E.EL.128 R20, desc[UR8][R38.64] ;  /* 0x0000000826148981 */ /* 0x000f28000c2e1d00 */
[----:B------:R0:W4:Y:S01]  /*03e0*/  @!P0 LDG.E.EL.128 R12, desc[UR8][R36.64] ;  /* 0x00000008240c8981 */ /* 0x000122000c2e1d00 */
[----:B------:R-:W-:-:S04]  /*03f0*/  FADD R44, R44, 9.9999997473787516356e-06 ;  /* 0x3727c5ac2c2c7421 */ /* 0x000fc80000000000 */
[----:B------:R-:W1:Y:S01]  /*0400*/  MUFU.SQRT R49, R44 ;  /* 0x0000002c00317308 */ /* 0x000e620000002000 */
[----:B------:R-:W-:-:S07]  /*0410*/  FADD R45, R45, 9.9999997473787516356e-06 ;  /* 0x3727c5ac2d2d7421 */ /* 0x000fce0000000000 */
[----:B------:R-:W0:Y:S01]  /*0420*/  MUFU.SQRT R58, R45 ;  /* 0x0000002d003a7308 */ /* 0x000e220000002000 */
[C---:B-1----:R-:W-:Y:S02]  /*0430*/  FSETP.GT.AND P1, PT, R49.reuse, 8.50705917302346158658e+37, PT ;  /* 0x7e8000003100780b */ /* 0x042fe40003f24000 */
[C---:B------:R-:W-:Y:S01]  /*0440*/  FSETP.GEU.AND P3, PT, R49.reuse, 1.175494350822287508e-38, PT ;  /* 0x008000003100780b */ /* 0x040fe20003f6e000 */
[----:B------:R-:W-:Y:S01]  /*0450*/  FADD R46, R46, 9.9999997473787516356e-06 ;  /* 0x3727c5ac2e2e7421 */ /* 0x000fe20000000000 */
[C---:B0-----:R-:W-:Y:S02]  /*0460*/  FSETP.GT.AND P2, PT, R58.reuse, 8.50705917302346158658e+37, PT ;  /* 0x7e8000003a00780b */ /* 0x041fe40003f44000 */
[----:B------:R-:W-:Y:S01]  /*0470*/  FSETP.GEU.AND P4, PT, R58, 1.175494350822287508e-38, PT ;  /* 0x008000003a00780b */ /* 0x000fe20003f8e000 */
[----:B------:R-:W0:Y:S06]  /*0480*/  MUFU.SQRT R37, R46 ;  /* 0x0000002e00257308 */ /* 0x000e2c0000002000 */
[----:B------:R-:W-:Y:S01]  /*0490*/  @P1 FMUL R49, R49, 0.25 ;  /* 0x3e80000031311820 */ /* 0x000fe20000400000 */
[----:B------:R-:W-:-:S03]  /*04a0*/  HFMA2.MMA R45, -RZ, RZ, 1.625, 0 ;  /* 0x3e800000ff2d7435 */ /* 0x000fc600000001ff */
[----:B------:R-:W-:-:S04]  /*04b0*/  @!P3 FMUL R49, R49, 16777216 ;  /* 0x4b8000003131b820 */ /* 0x000fc80000400000 */
[----:B------:R-:W1:Y:S01]  /*04c0*/  MUFU.RCP R38, R49 ;  /* 0x0000003100267308 */ /* 0x000e620000001000 */
[----:B------:R-:W-:Y:S02]  /*04d0*/  @P2 FMUL R58, R58, 0.25 ;  /* 0x3e8000003a3a2820 */ /* 0x000fe40000400000 */
[----:B------:R-:W-:Y:S02]  /*04e0*/  FSEL R39, R45, 1, P1 ;  /* 0x3f8000002d277808 */ /* 0x000fe40000800000 */
[----:B------:R-:W-:Y:S01]  /*04f0*/  @!P4 FMUL R58, R58, 16777216 ;  /* 0x4b8000003a3ac820 */ /* 0x000fe20000400000 */
[----:B0-----:R-:W-:-:S03]  /*0500*/  FSETP.GT.AND P1, PT, R37, 8.50705917302346158658e+37, PT ;  /* 0x7e8000002500780b */ /* 0x001fc60003f24000 */
[----:B------:R-:W0:Y:S01]  /*0510*/  MUFU.RCP R36, R58 ;  /* 0x0000003a00247308 */ /* 0x000e220000001000 */
[----:B------:R-:W-:Y:S01]  /*0520*/  @!P3 FMUL R39, R39, 16777216 ;  /* 0x4b8000002727b820 */ /* 0x000fe20000400000 */
[----:B------:R-:W-:Y:S01]  /*0530*/  FSEL R59, R45, 1, P2 ;  /* 0x3f8000002d3b7808 */ /* 0x000fe20001000000 */
[----:B--2---:R-:W-:Y:S01]  /*0540*/  FADD R8, R28, R8 ;  /* 0x000000081c087221 */ /* 0x004fe20000000000 */
[----:B------:R-:W-:Y:S01]  /*0550*/  FSETP.GEU.AND P2, PT, R37, 1.175494350822287508e-38, PT ;  /* 0x008000002500780b */ /* 0x000fe20003f4e000 */
[----:B-1----:R-:W-:Y:S02]  /*0560*/  FMUL R38, R38, R39 ;  /* 0x0000002726267220 */ /* 0x002fe40000400000 */
[----:B---3--:R-:W-:Y:S01]  /*0570*/  FADD R39, R8, -R16 ;  /* 0x8000001008277221 */ /* 0x008fe20000000000 */
[----:B------:R-:W-:Y:S01]  /*0580*/  @!P4 FMUL R59, R59, 16777216 ;  /* 0x4b8000003b3bc820 */ /* 0x000fe20000400000 */
[----:B-----5:R-:W-:Y:S01]  /*0590*/  FADD R32, R28, R32 ;  /* 0x000000201c207221 */ /* 0x020fe20000000000 */
[C---:B------:R-:W-:Y:S01]  /*05a0*/  FADD R9, R29.reuse, R9 ;  /* 0x000000091d097221 */ /* 0x040fe20000000000 */
[----:B------:R-:W-:Y:S01]  /*05b0*/  FMUL R39, R38, R39 ;  /* 0x0000002726277220 */ /* 0x000fe20000400000 */
[----:B----4-:R-:W-:Y:S01]  /*05c0*/  FADD R41, R29, R41 ;  /* 0x000000291d297221 */ /* 0x010fe20000000000 */
[----:B------:R-:W-:Y:S01]  /*05d0*/  @P1 FMUL R37, R37, 0.25 ;  /* 0x3e80000025251820 */ /* 0x000fe20000400000 */
[----:B------:R-:W-:Y:S01]  /*05e0*/  FADD R40, R28, R40 ;  /* 0x000000281c287221 */ /* 0x000fe20000000000 */
[----:B0-----:R-:W-:Y:S01]  /*05f0*/  FMUL R36, R36, R59 ;  /* 0x0000003b24247220 */ /* 0x001fe20000400000 */
[-C--:B------:R-:W-:Y:S01]  /*0600*/  FFMA R44, R39, R20.reuse, R12 ;  /* 0x00000014272c7223 */ /* 0x080fe2000000000c */
[C---:B------:R-:W-:Y:S01]  /*0610*/  FADD R33, R29.reuse, R33 ;  /* 0x000000211d217221 */ /* 0x040fe20000000000 */
[----:B------:R-:W-:Y:S01]  /*0620*/  FADD R25, R29, R25 ;  /* 0x000000191d197221 */ /* 0x000fe20000000000 */
[----:B------:R-:W-:Y:S01]  /*0630*/  FADD R24, R28, R24 ;  /* 0x000000181c187221 */ /* 0x000fe20000000000 */
[--C-:B------:R-:W-:Y:S01]  /*0640*/  FADD R59, R32, -R16.reuse ;  /* 0x80000010203b7221 */ /* 0x100fe20000000000 */
[--C-:B------:R-:W-:Y:S01]  /*0650*/  FADD R39, R41, -R17.reuse ;  /* 0x8000001129277221 */ /* 0x100fe20000000000 */
[----:B------:R-:W-:Y:S01]  /*0660*/  FADD R29, R9, -R17 ;  /* 0x80000011091d7221 */ /* 0x000fe20000000000 */
[----:B------:R-:W-:Y:S01]  /*0670*/  @!P2 FMUL R37, R37, 16777216 ;  /* 0x4b8000002525a820 */ /* 0x000fe20000400000 */
[--C-:B------:R-:W-:Y:S01]  /*0680*/  FADD R49, R40, -R16.reuse ;  /* 0x8000001028317221 */ /* 0x100fe20000000000 */
[----:B------:R-:W-:Y:S01]  /*0690*/  FADD R61, R24, -R16 ;  /* 0x80000010183d7221 */ /* 0x000fe20000000000 */
[----:B------:R-:W-:Y:S01]  /*06a0*/  FMUL R59, R38, R59 ;  /* 0x0000003b263b7220 */ /* 0x000fe20000400000 */
[C---:B------:R-:W-:Y:S01]  /*06b0*/  FMUL R46, R36.reuse, R39 ;  /* 0x00000027242e7220 */ /* 0x040fe20000400000 */
[----:B------:R-:W-:Y:S01]  /*06c0*/  FMUL R58, R36, R29 ;  /* 0x0000001d243a7220 */ /* 0x000fe20000400000 */
[C---:B------:R-:W-:Y:S01]  /*06d0*/  FMUL R49, R38.reuse, R49 ;  /* 0x0000003126317220 */ /* 0x040fe20000400000 */
[----:B------:R-:W0:Y:S01]  /*06e0*/  MUFU.RCP R37, R37 ;  /* 0x0000002500257308 */ /* 0x000e220000001000 */
[----:B------:R-:W-:Y:S01]  /*06f0*/  FMUL R61, R38, R61 ;  /* 0x0000003d263d7220 */ /* 0x000fe20000400000 */
[-CC-:B------:R-:W-:Y:S01]  /*0700*/  FFMA R29, R46, R21.reuse, R13.reuse ;  /* 0x000000152e1d7223 */ /* 0x180fe2000000000d */
[-CC-:B------:R-:W-:Y:S01]  /*0710*/  FFMA R28, R59, R20.reuse, R12.reuse ;  /* 0x000000143b1c7223 */ /* 0x180fe2000000000c */
[----:B------:R-:W-:Y:S01]  /*0720*/  FFMA R46, R58, R21, R13 ;  /* 0x000000153a2e7223 */ /* 0x000fe2000000000d */
[-CC-:B------:R-:W-:Y:S01]  /*0730*/  FFMA R16, R49, R20.reuse, R12.reuse ;  /* 0x0000001431107223 */ /* 0x180fe2000000000c */
[----:B------:R-:W1:Y:S01]  /*0740*/  LDC.64 R58, c[0x0][0x220] ;  /* 0x00008800ff3a7b82 */ /* 0x000e620000000a00 */
[----:B------:R-:W-:Y:S01]  /*0750*/  FFMA R20, R61, R20, R12 ;  /* 0x000000143d147223 */ /* 0x000fe2000000000c */
[--C-:B------:R-:W-:Y:S01]  /*0760*/  FADD R49, R25, -R17.reuse ;  /* 0x8000001119317221 */ /* 0x100fe20000000000 */
[----:B------:R-:W-:Y:S01]  /*0770*/  FSEL R12, R45, 1, P1 ;  /* 0x3f8000002d0c7808 */ /* 0x000fe20000800000 */
[----:B------:R-:W-:-:S02]  /*0780*/  FADD R17, R33, -R17 ;  /* 0x8000001121117221 */ /* 0x000fc40000000000 */
[----:B------:R-:W-:Y:S01]  /*0790*/  FMUL R38, R36, R49 ;  /* 0x0000003124267220 */ /* 0x000fe20000400000 */
[----:B------:R-:W-:Y:S01]  /*07a0*/  FADD R42, R30, R42 ;  /* 0x0000002a1e2a7221 */ /* 0x000fe20000000000 */
[----:B------:R-:W-:Y:S01]  /*07b0*/  FMUL R36, R36, R17 ;  /* 0x0000001124247220 */ /* 0x000fe20000400000 */
[----:B------:R-:W-:Y:S01]  /*07c0*/  @!P2 FMUL R12, R12, 16777216 ;  /* 0x4b8000000c0ca820 */ /* 0x000fe20000400000 */
[C---:B------:R-:W-:Y:S01]  /*07d0*/  FADD R10, R30.reuse, R10 ;  /* 0x0000000a1e0a7221 */ /* 0x040fe20000000000 */
[C---:B------:R-:W-:Y:S01]  /*07e0*/  FADD R34, R30.reuse, R34 ;  /* 0x000000221e227221 */ /* 0x040fe20000000000 */
[----:B------:R-:W-:Y:S01]  /*07f0*/  FADD R26, R30, R26 ;  /* 0x0000001a1e1a7221 */ /* 0x000fe20000000000 */
[-CC-:B------:R-:W-:Y:S01]  /*0800*/  FFMA R17, R36, R21.reuse, R13.reuse ;  /* 0x0000001524117223 */ /* 0x180fe2000000000d */
[----:B0-----:R-:W-:Y:S01]  /*0810*/  FMUL R37, R37, R12 ;  /* 0x0000000c25257220 */ /* 0x001fe20000400000 */
[--C-:B------:R-:W-:Y:S01]  /*0820*/  FADD R30, R42, -R18.reuse ;  /* 0x800000122a1e7221 */ /* 0x100fe20000000000 */
[--C-:B------:R-:W-:Y:S01]  /*0830*/  FADD R12, R10, -R18.reuse ;  /* 0x800000120a0c7221 */ /* 0x100fe20000000000 */
[--C-:B------:R-:W-:Y:S01]  /*0840*/  FADD R36, R34, -R18.reuse ;  /* 0x8000001222247221 */ /* 0x100fe20000000000 */
[----:B------:R-:W-:Y:S01]  /*0850*/  FADD R18, R26, -R18 ;  /* 0x800000121a127221 */ /* 0x000fe20000000000 */
[----:B------:R-:W-:Y:S01]  /*0860*/  FFMA R21, R38, R21, R13 ;  /* 0x0000001526157223 */ /* 0x000fe2000000000d */
[C---:B------:R-:W-:Y:S01]  /*0870*/  FMUL R39, R37.reuse, R30 ;  /* 0x0000001e25277220 */ /* 0x040fe20000400000 */
[C---:B------:R-:W-:Y:S01]  /*0880*/  FMUL R49, R37.reuse, R12 ;  /* 0x0000000c25317220 */ /* 0x040fe20000400000 */
[C---:B------:R-:W-:Y:S01]  /*0890*/  FMUL R13, R37.reuse, R36 ;  /* 0x00000024250d7220 */ /* 0x040fe20000400000 */
[----:B------:R-:W-:Y:S01]  /*08a0*/  FMUL R37, R37, R18 ;  /* 0x0000001225257220 */ /* 0x000fe20000400000 */
[-CC-:B------:R-:W-:Y:S01]  /*08b0*/  FFMA R18, R39, R22.reuse, R14.reuse ;  /* 0x0000001627127223 */ /* 0x180fe2000000000e */
[-CC-:B------:R-:W-:Y:S01]  /*08c0*/  FFMA R49, R49, R22.reuse, R14.reuse ;  /* 0x0000001631317223 */ /* 0x180fe2000000000e */
[-CC-:B------:R-:W-:Y:S01]  /*08d0*/  FFMA R30, R13, R22.reuse, R14.reuse ;  /* 0x000000160d1e7223 */ /* 0x180fe2000000000e */
[----:B------:R-:W-:Y:S01]  /*08e0*/  FFMA R22, R37, R22, R14 ;  /* 0x0000001625167223 */ /* 0x000fe2000000000e */
[----:B------:R-:W-:-:S02]  /*08f0*/  CS2R R36, SRZ ;  /* 0x0000000000247805 */ /* 0x000fc4000001ff00 */
[----:B------:R-:W-:Y:S01]  /*0900*/  CS2R R38, SRZ ;  /* 0x0000000000267805 */ /* 0x000fe2000001ff00 */
[----:B-1----:R-:W-:-:S05]  /*0910*/  IMAD.WIDE R12, R48, 0x4, R58 ;  /* 0x00000004300c7825 */ /* 0x002fca00078e023a */
[----:B------:R0:W2:Y:S01]  /*0920*/  @!P0 LDG.E.EL.128 R36, desc[UR8][R12.64] ;  /* 0x000000080c248981 */ /* 0x0000a2000c2e1d00 */
[----:B------:R-:W-:-:S04]  /*0930*/  FADD R47, R47, 9.9999997473787516356e-06 ;  /* 0x3727c5ac2f2f7421 */ /* 0x000fc80000000000 */
[----:B------:R-:W1:Y:S02]  /*0940*/  MUFU.SQRT R48, R47 ;  /* 0x0000002f00307308 */ /* 0x000e640000002000 */
[C---:B-1----:R-:W-:Y:S02]  /*0950*/  FSETP.GT.AND P1, PT, R48.reuse, 8.50705917302346158658e+37, PT ;  /* 0x7e8000003000780b */ /* 0x042fe40003f24000 */
[----:B------:R-:W-:-:S11]  /*0960*/  FSETP.GEU.AND P2, PT, R48, 1.175494350822287508e-38, PT ;  /* 0x008000003000780b */ /* 0x000fd60003f4e000 */
[----:B------:R-:W-:-:S04]  /*0970*/  @P1 FMUL R48, R48, 0.25 ;  /* 0x3e80000030301820 */ /* 0x000fc80000400000 */
[----:B------:R-:W-:-:S04]  /*0980*/  @!P2 FMUL R48, R48, 16777216 ;  /* 0x4b8000003030a820 */ /* 0x000fc80000400000 */
[----:B------:R-:W1:Y:S01]  /*0990*/  MUFU.RCP R14, R48 ;  /* 0x00000030000e7308 */ /* 0x000e620000001000 */
[----:B------:R-:W-:Y:S01]  /*09a0*/  FSEL R45, R45, 1, P1 ;  /* 0x3f8000002d2d7808 */ /* 0x000fe20000800000 */
[C---:B------:R-:W-:Y:S01]  /*09b0*/  FADD R43, R31.reuse, R43 ;  /* 0x0000002b1f2b7221 */ /* 0x040fe20000000000 */
[C---:B------:R-:W-:Y:S01]  /*09c0*/  FADD R11, R31.reuse, R11 ;  /* 0x0000000b1f0b7221 */ /* 0x040fe20000000000 */
[----:B------:R-:W-:Y:S02]  /*09d0*/  FADD R35, R31, R35 ;  /* 0x000000231f237221 */ /* 0x000fe40000000000 */
[----:B------:R-:W-:Y:S01]  /*09e0*/  @!P2 FMUL R45, R45, 16777216 ;  /* 0x4b8000002d2da820 */ /* 0x000fe20000400000 */
[----:B------:R-:W-:Y:S01]  /*09f0*/  FADD R27, R31, R27 ;  /* 0x0000001b1f1b7221 */ /* 0x000fe20000000000 */
[--C-:B------:R-:W-:Y:S01]  /*0a00*/  FADD R31, R43, -R19.reuse ;  /* 0x800000132b1f7221 */ /* 0x100fe20000000000 */
[--C-:B0-----:R-:W-:Y:S01]  /*0a10*/  FADD R13, R11, -R19.reuse ;  /* 0x800000130b0d7221 */ /* 0x101fe20000000000 */
[----:B-1----:R-:W-:Y:S01]  /*0a20*/  FMUL R14, R14, R45 ;  /* 0x0000002d0e0e7220 */ /* 0x002fe20000400000 */
[--C-:B------:R-:W-:Y:S01]  /*0a30*/  FADD R45, R35, -R19.reuse ;  /* 0x80000013232d7221 */ /* 0x100fe20000000000 */
[----:B------:R-:W-:-:S02]  /*0a40*/  FADD R19, R27, -R19 ;  /* 0x800000131b137221 */ /* 0x000fc40000000000 */
        /* <DEDUP_REMOVED lines=8> */
[----:B------:R-:W-:Y:S02]  /*0ad0*/  CS2R R12, SRZ ;  /* 0x00000000000c7805 */ /* 0x000fe4000001ff00 */
[----:B------:R-:W-:Y:S01]  /*0ae0*/  CS2R R14, SRZ ;  /* 0x00000000000e7805 */ /* 0x000fe2000001ff00 */
[----:B------:R-:W-:-:S05]  /*0af0*/  IMAD.WIDE R60, R3, 0x4, R58 ;  /* 0x00000004033c7825 */ /* 0x000fca00078e023a */
[----:B------:R0:W3:Y:S01]  /*0b00*/  @!P0 LDG.E.EL.128 R12, desc[UR8][R60.64] ;  /* 0x000000083c0c8981 */ /* 0x0000e2000c2e1d00 */
[----:B------:R-:W-:Y:S02]  /*0b10*/  FSETP.GEU.AND P1, PT, R46, RZ, PT ;  /* 0x000000ff2e00720b */ /* 0x000fe40003f2e000 */
[----:B------:R-:W-:Y:S02]  /*0b20*/  FSETP.GEU.AND P2, PT, R44, RZ, PT ;  /* 0x000000ff2c00720b */ /* 0x000fe40003f4e000 */
[----:B------:R-:W-:Y:S02]  /*0b30*/  LOP3.LUT R3, R7, 0x1c, R4, 0xf8, !PT ;  /* 0x0000001c07037812 */ /* 0x000fe400078ef804 */
[----:B------:R-:W-:Y:S01]  /*0b40*/  FSEL R46, R46, RZ, P1 ;  /* 0x000000ff2e2e7208 */ /* 0x000fe20000800000 */
[--C-:B0-----:R-:W-:Y:S01]  /*0b50*/  IMAD.WIDE R60, R5, 0x4, R58.reuse ;  /* 0x00000004053c7825 */ /* 0x101fe200078e023a */
[----:B------:R-:W-:Y:S02]  /*0b60*/  CS2R R4, SRZ ;  /* 0x0000000000047805 */ /* 0x000fe4000001ff00 */
[----:B------:R-:W-:Y:S01]  /*0b70*/  FSEL R45, R44, RZ, P2 ;  /* 0x000000ff2c2d7208 */ /* 0x000fe20001000000 */
[----:B------:R-:W-:Y:S01]  /*0b80*/  IMAD.WIDE R58, R6, 0x4, R58 ;  /* 0x00000004063a7825 */ /* 0x000fe200078e023a */
[----:B------:R-:W-:-:S06]  /*0b90*/  CS2R R6, SRZ ;  /* 0x0000000000067805 */ /* 0x000fcc000001ff00 */
[----:B------:R0:W4:Y:S01]  /*0ba0*/  @!P0 LDG.E.EL.128 R4, desc[UR8][R60.64] ;  /* 0x000000083c048981 */ /* 0x000122000c2e1d00 */
[----:B--2---:R-:W-:Y:S01]  /*0bb0*/  FADD R37, R46, R37 ;  /* 0x000000252e257221 */ /* 0x004fe20000000000 */
[----:B------:R-:W-:Y:S01]  /*0bc0*/  FADD R36, R45, R36 ;  /* 0x000000242d247221 */ /* 0x000fe20000000000 */
[----:B------:R-:W-:Y:S02]  /*0bd0*/  CS2R R44, SRZ ;  /* 0x00000000002c7805 */ /* 0x000fe4000001ff00 */
[----:B------:R-:W-:-:S06]  /*0be0*/  CS2R R46, SRZ ;  /* 0x00000000002e7805 */ /* 0x000fcc000001ff00 */
[----:B------:R1:W2:Y:S01]  /*0bf0*/  @!P0 LDG.E.EL.128 R44, desc[UR8][R58.64] ;  /* 0x000000083a2c8981 */ /* 0x0002a2000c2e1d00 */
[----:B------:R-:W-:Y:S01]  /*0c00*/  FSETP.GEU.AND P1, PT, R49, RZ, PT ;  /* 0x000000ff3100720b */ /* 0x000fe20003f2e000 */
[----:B------:R-:W5:Y:S01]  /*0c10*/  S2UR UR6, SR_CgaCtaId ;  /* 0x00000000000679c3 */ /* 0x000f620000008800 */
[----:B------:R-:W-:-:S07]  /*0c20*/  FSETP.GEU.AND P3, PT, R16, RZ, PT ;  /* 0x000000ff1000720b */ /* 0x000fce0003f6e000 */
[----:B------:R-:W-:Y:S01]  /*0c30*/  BAR.SYNC.DEFER_BLOCKING 0x0 ;  /* 0x0000000000007b1d */ /* 0x000fe20000010000 */
[----:B------:R-:W-:-:S05]  /*0c40*/  FSEL R49, R49, RZ, P1 ;  /* 0x000000ff31317208 */ /* 0x000fca0000800000 */
[----:B------:R-:W-:Y:S02]  /*0c50*/  FADD R38, R49, R38 ;  /* 0x0000002631267221 */ /* 0x000fe40000000000 */
[----:B------:R-:W1:Y:S01]  /*0c60*/  S2R R49, SR_TID.X ;  /* 0x0000000000317919 */ /* 0x000e620000002100 */
[C---:B------:R-:W-:Y:S02]  /*0c70*/  FSETP.GEU.AND P2, PT, R29.reuse, RZ, PT ;  /* 0x000000ff1d00720b */ /* 0x040fe40003f4e000 */
[----:B------:R-:W-:Y:S02]  /*0c80*/  FSETP.GEU.AND P1, PT, R18, RZ, PT ;  /* 0x000000ff1200720b */ /* 0x000fe40003f2e000 */
[----:B0-----:R-:W-:Y:S02]  /*0c90*/  FSEL R61, R16, RZ, P3 ;  /* 0x000000ff103d7208 */ /* 0x001fe40001800000 */
[----:B------:R-:W-:Y:S02]  /*0ca0*/  FSEL R16, R29, RZ, P2 ;  /* 0x000000ff1d107208 */ /* 0x000fe40001000000 */
[----:B------:R-:W-:-:S02]  /*0cb0*/  FSEL R29, R18, RZ, P1 ;  /* 0x000000ff121d7208 */ /* 0x000fc40000800000 */
[----:B------:R-:W-:Y:S01]  /*0cc0*/  FSETP.GEU.AND P1, PT, R19, RZ, PT ;  /* 0x000000ff1300720b */ /* 0x000fe20003f2e000 */
[----:B------:R-:W-:Y:S02]  /*0cd0*/  UMOV UR5, 0x400 ;  /* 0x0000040000057882 */ /* 0x000fe40000000000 */
[----:B-----5:R-:W-:Y:S01]  /*0ce0*/  UPRMT UR5, UR6, 0x654, UR5 ;  /* 0x0000065406057896 */ /* 0x020fe20008000005 */
[----:B------:R-:W-:Y:S02]  /*0cf0*/  FSETP.GEU.AND P2, PT, R31, RZ, PT ;  /* 0x000000ff1f00720b */ /* 0x000fe40003f4e000 */
[----:B------:R-:W-:Y:S01]  /*0d00*/  FSETP.GEU.AND P3, PT, R17, RZ, PT ;  /* 0x000000ff1100720b */ /* 0x000fe20003f6e000 */
[----:B-1----:R-:W-:Y:S01]  /*0d10*/  IMAD.SHL.U32 R18, R49, 0x80, RZ ;  /* 0x0000008031127824 */ /* 0x002fe200078e00ff */
[----:B------:R-:W-:-:S04]  /*0d20*/  SHF.R.U32.HI R58, RZ, 0x5, R49 ;  /* 0x00000005ff3a7819 */ /* 0x000fc80000011631 */
[----:B------:R-:W-:Y:S01]  /*0d30*/  SGXT.U32 R58, R58, 0x3 ;  /* 0x000000033a3a781a */ /* 0x000fe20000000000 */
[----:B---3--:R-:W-:Y:S01]  /*0d40*/  FADD R13, R16, R13 ;  /* 0x0000000d100d7221 */ /* 0x008fe20000000000 */
[----:B------:R-:W-:Y:S02]  /*0d50*/  FSEL R16, R19, RZ, P1 ;  /* 0x000000ff13107208 */ /* 0x000fe40000800000 */
[----:B------:R-:W-:Y:S01]  /*0d60*/  LOP3.LUT R19, R18, 0xf80, RZ, 0xc0, !PT ;  /* 0x00000f8012137812 */ /* 0x000fe200078ec0ff */
[----:B------:R-:W-:Y:S02]  /*0d70*/  FADD R12, R61, R12 ;  /* 0x0000000c3d0c7221 */ /* 0x000fe40000000000 */
[----:B------:R-:W-:Y:S01]  /*0d80*/  FADD R16, R16, R15 ;  /* 0x0000000f10107221 */ /* 0x000fe20000000000 */
[C---:B------:R-:W-:Y:S02]  /*0d90*/  LOP3.LUT R18, R19.reuse, R58, RZ, 0xfc, !PT ;  /* 0x0000003a13127212 */ /* 0x040fe400078efcff */
[----:B------:R-:W-:-:S02]  /*0da0*/  LEA.HI R15, R19, UR5, RZ, 0x1f ;  /* 0x00000005130f7c11 */ /* 0x000fc4000f8ff8ff */
[C---:B------:R-:W-:Y:S02]  /*0db0*/  LOP3.LUT R59, R19.reuse, 0x20, RZ, 0xfc, !PT ;  /* 0x00000020133b7812 */ /* 0x040fe400078efcff */
[C---:B------:R-:W-:Y:S02]  /*0dc0*/  LOP3.LUT R61, R19.reuse, 0x40, RZ, 0xfc, !PT ;  /* 0x00000040133d7812 */ /* 0x040fe400078efcff */
[----:B------:R-:W-:Y:S02]  /*0dd0*/  LOP3.LUT R19, R19, 0x60, RZ, 0xfc, !PT ;  /* 0x0000006013137812 */ /* 0x000fe400078efcff */
[----:B------:R-:W-:Y:S01]  /*0de0*/  FSETP.GEU.AND P1, PT, R28, RZ, PT ;  /* 0x000000ff1c00720b */ /* 0x000fe20003f2e000 */
[----:B------:R-:W-:Y:S01]  /*0df0*/  FADD R14, R29, R14 ;  /* 0x0000000e1d0e7221 */ /* 0x000fe20000000000 */
[----:B------:R-:W-:Y:S02]  /*0e00*/  LEA.HI R59, R59, UR5, RZ, 0x1f ;  /* 0x000000053b3b7c11 */ /* 0x000fe4000f8ff8ff */
[----:B------:R-:W-:-:S02]  /*0e10*/  LEA.HI R61, R61, UR5, RZ, 0x1f ;  /* 0x000000053d3d7c11 */ /* 0x000fc4000f8ff8ff */
[----:B------:R-:W-:Y:S02]  /*0e20*/  LEA.HI R19, R19, UR5, RZ, 0x1f ;  /* 0x0000000513137c11 */ /* 0x000fe4000f8ff8ff */
[----:B------:R-:W-:Y:S02]  /*0e30*/  FSEL R29, R28, RZ, P1 ;  /* 0x000000ff1c1d7208 */ /* 0x000fe40000800000 */
[----:B------:R-:W-:Y:S02]  /*0e40*/  FSEL R58, R31, RZ, P2 ;  /* 0x000000ff1f3a7208 */ /* 0x000fe40001000000 */
[----:B------:R-:W-:Y:S01]  /*0e50*/  FSETP.GEU.AND P1, PT, R48, RZ, PT ;  /* 0x000000ff3000720b */ /* 0x000fe20003f2e000 */
[----:B------:R-:W-:Y:S01]  /*0e60*/  IMAD R28, R18, 0x4, R59 ;  /* 0x00000004121c7824 */ /* 0x000fe200078e023b */
[----:B------:R-:W-:Y:S02]  /*0e70*/  FSETP.GEU.AND P2, PT, R30, RZ, PT ;  /* 0x000000ff1e00720b */ /* 0x000fe40003f4e000 */
[----:B------:R-:W-:-:S02]  /*0e80*/  LEA R15, R18, R15, 0x2 ;  /* 0x0000000f120f7211 */ /* 0x000fc400078e10ff */
[C---:B------:R-:W-:Y:S02]  /*0e90*/  LEA R31, R18.reuse, R61, 0x2 ;  /* 0x0000003d121f7211 */ /* 0x040fe400078e10ff */
[----:B------:R-:W-:Y:S02]  /*0ea0*/  LEA R19, R18, R19, 0x2 ;  /* 0x0000001312137211 */ /* 0x000fe400078e10ff */
[----:B------:R-:W-:Y:S02]  /*0eb0*/  FSEL R18, R17, RZ, P3 ;  /* 0x000000ff11127208 */ /* 0x000fe40001800000 */
[----:B------:R-:W-:Y:S01]  /*0ec0*/  FSEL R48, R48, RZ, P1 ;  /* 0x000000ff30307208 */ /* 0x000fe20000800000 */
[----:B------:R-:W-:Y:S01]  /*0ed0*/  FADD R58, R58, R39 ;  /* 0x000000273a3a7221 */ /* 0x000fe20000000000 */
[----:B------:R-:W-:Y:S02]  /*0ee0*/  FSEL R17, R30, RZ, P2 ;  /* 0x000000ff1e117208 */ /* 0x000fe40001000000 */
[----:B------:R-:W-:Y:S01]  /*0ef0*/  FSETP.GEU.AND P4, PT, R20, RZ, PT ;  /* 0x000000ff1400720b */ /* 0x000fe20003f8e000 */
[----:B----4-:R-:W-:Y:S01]  /*0f00*/  FADD R5, R18, R5 ;  /* 0x0000000512057221 */ /* 0x010fe20000000000 */
[----:B------:R-:W-:Y:S01]  /*0f10*/  FSETP.GEU.AND P3, PT, R21, RZ, PT ;  /* 0x000000ff1500720b */ /* 0x000fe20003f6e000 */
[----:B------:R-:W-:Y:S01]  /*0f20*/  STS [R15], R36 ;  /* 0x000000240f007388 */ /* 0x000fe20000000800 */
[----:B------:R-:W-:Y:S01]  /*0f30*/  FSETP.GEU.AND P2, PT, R22, RZ, PT ;  /* 0x000000ff1600720b */ /* 0x000fe20003f4e000 */
[----:B------:R-:W-:Y:S01]  /*0f40*/  FADD R18, R48, R7 ;  /* 0x0000000730127221 */ /* 0x000fe20000000000 */
[----:B------:R-:W-:Y:S01]  /*0f50*/  FSETP.GEU.AND P1, PT, R23, RZ, PT ;  /* 0x000000ff1700720b */ /* 0x000fe20003f2e000 */
[----:B------:R-:W-:Y:S01]  /*0f60*/  STS [R28+0x80], R37 ;  /* 0x000080251c007388 */ /* 0x000fe20000000800 */
[----:B------:R-:W-:Y:S01]  /*0f70*/  FADD R6, R17, R6 ;  /* 0x0000000611067221 */ /* 0x000fe20000000000 */
[----:B------:R-:W-:Y:S01]  /*0f80*/  FSEL R7, R20, RZ, P4 ;  /* 0x000000ff14077208 */ /* 0x000fe20002000000 */
[----:B------:R-:W-:Y:S01]  /*0f90*/  FADD R4, R29, R4 ;  /* 0x000000041d047221 */ /* 0x000fe20000000000 */
[----:B------:R-:W-:Y:S01]  /*0fa0*/  STS [R31+0x100], R38 ;  /* 0x000100261f007388 */ /* 0x000fe20000000800 */
[----:B------:R-:W-:-:S02]  /*0fb0*/  FSEL R20, R21, RZ, P3 ;  /* 0x000000ff15147208 */ /* 0x000fc40001800000 */
[----:B------:R-:W-:Y:S01]  /*0fc0*/  FSEL R17, R22, RZ, P2 ;  /* 0x000000ff16117208 */ /* 0x000fe20001000000 */
[----:B------:R-:W-:Y:S01]  /*0fd0*/  STS [R19+0x180], R58 ;  /* 0x0001803a13007388 */ /* 0x000fe20000000800 */
[----:B------:R-:W-:-:S03]  /*0fe0*/  FSEL R22, R23, RZ, P1 ;  /* 0x000000ff17167208 */ /* 0x000fc60000800000 */
[----:B------:R-:W-:Y:S04]  /*0ff0*/  STS [R15+0x20], R12 ;  /* 0x0000200c0f007388 */ /* 0x000fe80000000800 */
[----:B------:R-:W-:Y:S04]  /*1000*/  STS [R28+0xa0], R13 ;  /* 0x0000a00d1c007388 */ /* 0x000fe80000000800 */
[----:B------:R-:W-:Y:S04]  /*1010*/  STS [R31+0x120], R14 ;  /* 0x0001200e1f007388 */ /* 0x000fe80000000800 */
[----:B------:R0:W-:Y:S04]  /*1020*/  STS [R19+0x1a0], R16 ;  /* 0x0001a01013007388 */ /* 0x0001e80000000800 */
[----:B------:R-:W-:Y:S04]  /*1030*/  STS [R15+0x40], R4 ;  /* 0x000040040f007388 */ /* 0x000fe80000000800 */
[----:B------:R-:W-:Y:S04]  /*1040*/  STS [R28+0xc0], R5 ;  /* 0x0000c0051c007388 */ /* 0x000fe80000000800 */
[----:B------:R-:W-:Y:S04]  /*1050*/  STS [R31+0x140], R6 ;  /* 0x000140061f007388 */ /* 0x000fe80000000800 */
[----:B------:R-:W-:Y:S04]  /*1060*/  STS [R19+0x1c0], R18 ;  /* 0x0001c01213007388 */ /* 0x000fe80000000800 */
[----:B------:R-:W-:Y:S04]  /*1070*/  @!P0 STG.E.128 desc[UR8][R56.64], R8 ;  /* 0x0000000838008986 */ /* 0x000fe8000c101d08 */
[----:B------:R-:W-:Y:S04]  /*1080*/  @!P0 STG.E.128 desc[UR8][R54.64], R40 ;  /* 0x0000002836008986 */ /* 0x000fe8000c101d08 */
[----:B------:R-:W-:Y:S04]  /*1090*/  @!P0 STG.E.128 desc[UR8][R52.64], R32 ;  /* 0x0000002034008986 */ /* 0x000fe8000c101d08 */
[----:B------:R1:W-:Y:S01]  /*10a0*/  @!P0 STG.E.128 desc[UR8][R50.64], R24 ;  /* 0x0000001832008986 */ /* 0x0003e2000c101d08 */
[----:B------:R-:W-:-:S04]  /*10b0*/  SHF.R.S32.HI R2, RZ, 0x1a, R2 ;  /* 0x0000001aff027819 */ /* 0x000fc80000011402 */
[----:B------:R-:W-:Y:S02]  /*10c0*/  SGXT R2, R2, 0x1 ;  /* 0x000000010202781a */ /* 0x000fe40000000200 */
[----:B------:R-:W-:Y:S02]  /*10d0*/  SHF.R.U32.HI R0, RZ, 0x3, R0 ;  /* 0x00000003ff007819 */ /* 0x000fe40000011600 */
[----:B------:R-:W-:Y:S02]  /*10e0*/  LEA.HI R2, R2, R3, RZ, 0xc ;  /* 0x0000000302027211 */ /* 0x000fe400078f60ff */
[----:B------:R-:W-:Y:S02]  /*10f0*/  SGXT.U32 R0, R0, 0x5 ;  /* 0x000000050000781a */ /* 0x000fe40000000000 */
[----:B0-----:R-:W-:Y:S02]  /*1100*/  LOP3.LUT R16, R2, 0xfffff000, RZ, 0xc0, !PT ;  /* 0xfffff00002107812 */ /* 0x001fe400078ec0ff */
[----:B------:R-:W-:-:S02]  /*1110*/  SHF.R.S32.HI R2, RZ, 0xc, R2 ;  /* 0x0000000cff027819 */ /* 0x000fc40000011402 */
[----:B------:R-:W-:Y:S02]  /*1120*/  IADD3 R3, R3, -R16, RZ ;  /* 0x8000001003037210 */ /* 0x000fe40007ffe0ff */
[----:B------:R-:W-:Y:S01]  /*1130*/  LOP3.LUT R0, R0, UR4, RZ, 0xfc, !PT ;  /* 0x0000000400007c12 */ /* 0x000fe2000f8efcff */
[----:B------:R-:W-:Y:S02]  /*1140*/  UISETP.GE.AND UP0, UPT, UR4, URZ, UPT ;  /* 0x0000003f0400728c */ /* 0x000fe4000bf06270 */
[----:B------:R-:W-:Y:S01]  /*1150*/  IMAD R21, R2, 0x60000, R3 ;  /* 0x0006000002157824 */ /* 0x000fe200078e0203 */
[C---:B------:R-:W-:Y:S02]  /*1160*/  LOP3.LUT R3, R0.reuse, 0x20, RZ, 0xfc, !PT ;  /* 0x0000002000037812 */ /* 0x040fe400078efcff */
[C---:B------:R-:W-:Y:S02]  /*1170*/  LOP3.LUT R2, R0.reuse, 0x40, RZ, 0xfc, !PT ;  /* 0x0000004000027812 */ /* 0x040fe400078efcff */
[----:B------:R-:W-:-:S02]  /*1180*/  ISETP.GE.AND P0, PT, R0, 0x60, PT ;  /* 0x000000600000780c */ /* 0x000fc40003f06270 */
[C---:B------:R-:W-:Y:S02]  /*1190*/  ISETP.GE.AND P1, PT, R3.reuse, 0x60, PT ;  /* 0x000000600300780c */ /* 0x040fe40003f26270 */
[----:B------:R-:W-:Y:S01]  /*11a0*/  ISETP.GE.AND P2, PT, R2, 0x60, PT ;  /* 0x000000600200780c */ /* 0x000fe20003f46270 */
[----:B-1----:R-:W-:Y:S01]  /*11b0*/  IMAD R25, R0, 0x1000, R21 ;  /* 0x0000100000197824 */ /* 0x002fe200078e0215 */
[----:B------:R-:W-:Y:S02]  /*11c0*/  PLOP3.LUT P3, PT, PT, PT, UP0, 0x40, 0x0 ;  /* 0x000000000000781c */ /* 0x000fe40003f6e808 */
[-C--:B------:R-:W-:Y:S02]  /*11d0*/  LEA R23, R3, R21.reuse, 0xc ;  /* 0x0000001503177211 */ /* 0x080fe400078e60ff */
[----:B------:R-:W-:Y:S01]  /*11e0*/  LEA R27, R2, R21, 0xc ;  /* 0x00000015021b7211 */ /* 0x000fe200078e60ff */
[----:B--2---:R-:W-:Y:S01]  /*11f0*/  FADD R44, R7, R44 ;  /* 0x0000002c072c7221 */ /* 0x004fe20000000000 */
[----:B------:R-:W-:Y:S01]  /*1200*/  FADD R45, R20, R45 ;  /* 0x0000002d142d7221 */ /* 0x000fe20000000000 */
[----:B------:R-:W-:Y:S01]  /*1210*/  FADD R46, R17, R46 ;  /* 0x0000002e112e7221 */ /* 0x000fe20000000000 */
[----:B------:R-:W-:-:S02]  /*1220*/  IMAD.SHL.U32 R17, R49, 0x4, RZ ;  /* 0x0000000431117824 */ /* 0x000fc400078e00ff */
[----:B------:R-:W-:Y:S01]  /*1230*/  FADD R22, R22, R47 ;  /* 0x0000002f16167221 */ /* 0x000fe20000000000 */
[----:B------:R-:W-:Y:S02]  /*1240*/  STS [R15+0x60], R44 ;  /* 0x0000602c0f007388 */ /* 0x000fe40000000800 */
[----:B------:R-:W-:Y:S02]  /*1250*/  LOP3.LUT R17, R17, 0x3fc, RZ, 0xc0, !PT ;  /* 0x000003fc11117812 */ /* 0x000fe400078ec0ff */
[----:B------:R-:W-:Y:S04]  /*1260*/  STS [R28+0xe0], R45 ;  /* 0x0000e02d1c007388 */ /* 0x000fe80000000800 */
[----:B------:R-:W-:Y:S01]  /*1270*/  STS [R31+0x160], R46 ;  /* 0x0001602e1f007388 */ /* 0x000fe20000000800 */
[----:B------:R-:W-:-:S03]  /*1280*/  LOP3.LUT R7, R17, 0x400, RZ, 0xfc, !PT ;  /* 0x0000040011077812 */ /* 0x000fc600078efcff */
[----:B------:R0:W-:Y:S01]  /*1290*/  STS [R19+0x1e0], R22 ;  /* 0x0001e01613007388 */ /* 0x0001e20000000800 */
[----:B------:R-:W-:Y:S02]  /*12a0*/  LOP3.LUT R8, R17, 0x800, RZ, 0xfc, !PT ;  /* 0x0000080011087812 */ /* 0x000fe400078efcff */
[----:B------:R-:W-:Y:S02]  /*12b0*/  SHF.L.U32 R49, R49, 0x1, RZ ;  /* 0x0000000131317819 */ /* 0x000fe400000006ff */
[----:B------:R-:W-:Y:S02]  /*12c0*/  SHF.R.U32.HI R7, RZ, 0x1, R7 ;  /* 0x00000001ff077819 */ /* 0x000fe40000011607 */
[----:B------:R-:W-:Y:S02]  /*12d0*/  SHF.R.U32.HI R8, RZ, 0x1, R8 ;  /* 0x00000001ff087819 */ /* 0x000fe40000011608 */
[----:B------:R-:W-:Y:S01]  /*12e0*/  LOP3.LUT R49, R49, 0x1f0, RZ, 0xc0, !PT ;  /* 0x000001f031317812 */ /* 0x000fe200078ec0ff */
[----:B0-----:R-:W0:Y:S01]  /*12f0*/  LDC.64 R18, c[0x0][0x248] ;  /* 0x00009200ff127b82 */ /* 0x001e220000000a00 */
[----:B------:R-:W-:-:S02]  /*1300*/  LOP3.LUT R7, R7, 0x3f0, RZ, 0xc0, !PT ;  /* 0x000003f007077812 */ /* 0x000fc400078ec0ff */
[----:B------:R-:W-:Y:S02]  /*1310*/  LOP3.LUT R8, R8, 0x5f0, RZ, 0xc0, !PT ;  /* 0x000005f008087812 */ /* 0x000fe400078ec0ff */
[----:B------:R-:W-:Y:S01]  /*1320*/  IADD3 R4, R49, UR5, RZ ;  /* 0x0000000531047c10 */ /* 0x000fe2000fffe0ff */
[----:B------:R-:W-:Y:S01]  /*1330*/  VIADD R6, R7, UR5 ;  /* 0x0000000507067c36 */ /* 0x000fe20008000000 */
[----:B------:R-:W-:Y:S02]  /*1340*/  IADD3 R10, R8, UR5, RZ ;  /* 0x00000005080a7c10 */ /* 0x000fe4000fffe0ff */
[C---:B------:R-:W-:Y:S01]  /*1350*/  LEA R12, R17.reuse, R4, 0x2 ;  /* 0x00000004110c7211 */ /* 0x040fe200078e10ff */
[----:B------:R-:W-:Y:S01]  /*1360*/  BAR.SYNC.DEFER_BLOCKING 0x0 ;  /* 0x0000000000007b1d */ /* 0x000fe20000010000 */
[C---:B------:R-:W-:Y:S01]  /*1370*/  IMAD R8, R17.reuse, 0x4, R6 ;  /* 0x0000000411087824 */ /* 0x040fe200078e0206 */
[----:B------:R-:W-:-:S04]  /*1380*/  LEA R4, R17, R10, 0x2 ;  /* 0x0000000a11047211 */ /* 0x000fc800078e10ff */
[----:B------:R-:W1:Y:S04]  /*1390*/  LDS.128 R12, [R12] ;  /* 0x000000000c0c7984 */ /* 0x000e680000000c00 */
[----:B------:R-:W2:Y:S04]  /*13a0*/  LDS.128 R8, [R8+0x1000] ;  /* 0x0010000008087984 */ /* 0x000ea80000000c00 */
[----:B------:R-:W3:Y:S01]  /*13b0*/  LDS.128 R4, [R4+0x2000] ;  /* 0x0020000004047984 */ /* 0x000ee20000000c00 */
[----:B------:R-:W-:-:S04]  /*13c0*/  LOP3.LUT R16, R17, 0xc00, RZ, 0xfc, !PT ;  /* 0x00000c0011107812 */ /* 0x000fc800078efcff */
[----:B------:R-:W-:Y:S01]  /*13d0*/  SHF.R.U32.HI R16, RZ, 0x1, R16 ;  /* 0x00000001ff107819 */ /* 0x000fe20000011610 */
[----:B0-----:R-:W-:-:S03]  /*13e0*/  IMAD.WIDE R2, R25, 0x4, R18 ;  /* 0x0000000419027825 */ /* 0x001fc600078e0212 */
[----:B------:R-:W-:Y:S01]  /*13f0*/  LOP3.LUT R16, R16, 0x7f0, RZ, 0xc0, !PT ;  /* 0x000007f010107812 */ /* 0x000fe200078ec0ff */
[----:B------:R-:W-:-:S04]  /*1400*/  IMAD.WIDE R20, R23, 0x4, R18 ;  /* 0x0000000417147825 */ /* 0x000fc800078e0212 */
[----:B------:R-:W-:-:S04]  /*1410*/  IMAD.WIDE R22, R27, 0x4, R18 ;  /* 0x000000041b167825 */ /* 0x000fc800078e0212 */
[----:B------:R-:W-:-:S05]  /*1420*/  VIADD R16, R16, UR5 ;  /* 0x0000000510107c36 */ /* 0x000fca0008000000 */
[----:B------:R-:W-:Y:S01]  /*1430*/  LEA R16, R17, R16, 0x2 ;  /* 0x0000001011107211 */ /* 0x000fe200078e10ff */
[----:B-1----:R0:W-:Y:S04]  /*1440*/  @!P0 STG.E.128 desc[UR8][R2.64], R12 ;  /* 0x0000000c02008986 */ /* 0x0021e8000c101d08 */
[----:B--2---:R0:W-:Y:S04]  /*1450*/  @!P1 STG.E.128 desc[UR8][R20.64], R8 ;  /* 0x0000000814009986 */ /* 0x0041e8000c101d08 */
[----:B---3--:R0:W-:Y:S02]  /*1460*/  @!P2 STG.E.128 desc[UR8][R22.64], R4 ;  /* 0x000000041600a986 */ /* 0x0081e4000c101d08 */
[----:B0-----:R-:W-:Y:S05]  /*1470*/  @!P3 EXIT ;  /* 0x000000000000b94d */ /* 0x001fea0003800000 */
[----:B0-----:R-:W0:Y:S01]  /*1480*/  LDS.128 R4, [R16+0x3000] ;  /* 0x0030000010047984 */ /* 0x001e220000000c00 */
[----:B------:R-:W-:-:S05]  /*1490*/  IADD3 R25, R25, 0x60000, RZ ;  /* 0x0006000019197810 */ /* 0x000fca0007ffe0ff */
[----:B------:R-:W-:-:S05]  /*14a0*/  IMAD.WIDE R18, R25, 0x4, R18 ;  /* 0x0000000419127825 */ /* 0x000fca00078e0212 */
[----:B0-----:R-:W-:Y:S01]  /*14b0*/  STG.E.128 desc[UR8][R18.64], R4 ;  /* 0x0000000412007986 */ /* 0x001fe2000c101d08 */
[----:B------:R-:W-:Y:S05]  /*14c0*/  EXIT ;  /* 0x000000000000794d */ /* 0x000fea0003800000 */
.L_x_0:
[----:B------:R-:W-:-:S00]  /*14d0*/  BRA `(.L_x_0) ;  /* 0xfffffffc00fc7947 */ /* 0x000fc0000383ffff */
[----:B------:R-:W-:-:S00]  /*14e0*/  NOP ;  /* 0x0000000000007918 */ /* 0x000fc00000000000 */
        /* <DEDUP_REMOVED lines=9> */
.L_x_1:


//--------------------- .nv.global.init           --------------------------
	.section	.nv.global.init,"aw",@progbits
.nv.global.init:
	.type		_$_str,@object
	.size		_$_str,(_$_str_$_2 - _$_str)
_$_str:
        /*0000*/ 	.byte	0x5f, 0x5f, 0x43, 0x55, 0x44, 0x41, 0x5f, 0x46, 0x54, 0x5a, 0x00
	.type		_$_str_$_2,@object
	.size		_$_str_$_2,(.L_1 - _$_str_$_2)
_$_str_$_2:
        /*000b*/ 	.byte	0x5f, 0x5f, 0x43, 0x55, 0x44, 0x41, 0x5f, 0x50, 0x52, 0x45, 0x43, 0x5f, 0x53, 0x51, 0x52, 0x54
        /*001b*/ 	.byte	0x00
.L_1:


//--------------------- .nv.shared.triton_poi_fused__native_batch_norm_legit_no_training_add_convolution_relu_9 --------------------------
	.section	.nv.shared.triton_poi_fused__native_batch_norm_legit_no_training_add_convolution_relu_9,"aw",@nobits
	.sectionflags	@""
	.align	16
	.zero		1024


//--------------------- .nv.constant0.triton_poi_fused__native_batch_norm_legit_no_training_add_convolution_relu_9 --------------------------
	.section	.nv.constant0.triton_poi_fused__native_batch_norm_legit_no_training_add_convolution_relu_9,"a",@progbits
	.sectionflags	@""
	.align	4
.nv.constant0.triton_poi_fused__native_batch_norm_legit_no_training_add_convolution_relu_9:
	.zero		600
